	.headerflags	@"EF_CUDA_TEXMODE_UNIFIED EF_CUDA_64BIT_ADDRESS EF_CUDA_ACCELERATORS EF_CUDA_SM90 EF_CUDA_VIRTUAL_SM(EF_CUDA_SM90)"
	.elftype	@"ET_EXEC"


//--------------------- .nv.info                  --------------------------
	.section	.nv.info,"",@"SHT_CUDA_INFO"
	.align	4


	//----- nvinfo : EIATTR_REGCOUNT
	.align		4
        /*0000*/ 	.byte	0x04, 0x2f
        /*0002*/ 	.short	(.L_1 - .L_0)
	.align		4
.L_0:
        /*0004*/ 	.word	index@(triton_poi_fused_clone_4)
        /*0008*/ 	.word	0x0000000e


	//----- nvinfo : EIATTR_MIN_STACK_SIZE
	.align		4
.L_1:
        /*000c*/ 	.byte	0x04, 0x12
        /*000e*/ 	.short	(.L_3 - .L_2)
	.align		4
.L_2:
        /*0010*/ 	.word	index@(triton_poi_fused_clone_4)
        /*0014*/ 	.word	0x00000000


	//----- nvinfo : EIATTR_FRAME_SIZE
	.align		4
.L_3:
        /*0018*/ 	.byte	0x04, 0x11
        /*001a*/ 	.short	(.L_5 - .L_4)
	.align		4
.L_4:
        /*001c*/ 	.word	index@(triton_poi_fused_clone_4)
        /*0020*/ 	.word	0x00000000


	//----- nvinfo : EIATTR_MIN_STACK_SIZE
	.align		4
.L_5:
        /*0024*/ 	.byte	0x04, 0x12
        /*0026*/ 	.short	(.L_7 - .L_6)
	.align		4
.L_6:
        /*0028*/ 	.word	index@(triton_poi_fused_clone_4)
        /*002c*/ 	.word	0x00000000
.L_7:


//--------------------- .nv.info.triton_poi_fused_clone_4 --------------------------
	.section	.nv.info.triton_poi_fused_clone_4,"",@"SHT_CUDA_INFO"
	.sectionflags	@""
	.align	4


	//----- nvinfo : EIATTR_CUDA_API_VERSION
	.align		4
        /*0000*/ 	.byte	0x04, 0x37
        /*0002*/ 	.short	(.L_9 - .L_8)
.L_8:
        /*0004*/ 	.word	0x0000007c


	//----- nvinfo : EIATTR_KPARAM_INFO
	.align		4
.L_9:
        /*0008*/ 	.byte	0x04, 0x17
        /*000a*/ 	.short	(.L_11 - .L_10)
.L_10:
        /*000c*/ 	.word	0x00000000
        /*0010*/ 	.short	0x0003
        /*0012*/ 	.short	0x0014
        /*0014*/ 	.byte	0x00, 0xf0, 0x11, 0x00


	//----- nvinfo : EIATTR_KPARAM_INFO
	.align		4
.L_11:
        /*0018*/ 	.byte	0x04, 0x17
        /*001a*/ 	.short	(.L_13 - .L_12)
.L_12:
        /*001c*/ 	.word	0x00000000
        /*0020*/ 	.short	0x0002
        /*0022*/ 	.short	0x0010
        /*0024*/ 	.byte	0x00, 0xf0, 0x11, 0x00


	//----- nvinfo : EIATTR_KPARAM_INFO
	.align		4
.L_13:
        /*0028*/ 	.byte	0x04, 0x17
        /*002a*/ 	.short	(.L_15 - .L_14)
.L_14:
        /*002c*/ 	.word	0x00000000
        /*0030*/ 	.short	0x0001
        /*0032*/ 	.short	0x0008
        /*0034*/ 	.byte	0x00, 0xf4, 0x21, 0x00


	//----- nvinfo : EIATTR_KPARAM_INFO
	.align		4
.L_15:
        /*0038*/ 	.byte	0x04, 0x17
        /*003a*/ 	.short	(.L_17 - .L_16)
.L_16:
        /*003c*/ 	.word	0x00000000
        /*0040*/ 	.short	0x0000
        /*0042*/ 	.short	0x0000
        /*0044*/ 	.byte	0x00, 0xf4, 0x21, 0x00


	//----- nvinfo : EIATTR_SPARSE_MMA_MASK
	.align		4
.L_17:
        /*0048*/ 	.byte	0x03, 0x50
        /*004a*/ 	.short	0x0000


	//----- nvinfo : EIATTR_MAXREG_COUNT
	.align		4
        /*004c*/ 	.byte	0x03, 0x1b
        /*004e*/ 	.short	0x00ff


	//----- nvinfo : EIATTR_EXIT_INSTR_OFFSETS
	.align		4
        /*0050*/ 	.byte	0x04, 0x1c
        /*0052*/ 	.short	(.L_19 - .L_18)


	//   ....[0]....
.L_18:
        /*0054*/ 	.word	0x000002d0


	//   ....[1]....
        /*0058*/ 	.word	0x00000330


	//----- nvinfo : EIATTR_REQNTID
	.align		4
.L_19:
        /*005c*/ 	.byte	0x04, 0x10
        /*005e*/ 	.short	(.L_21 - .L_20)
.L_20:
        /*0060*/ 	.word	0x00000080
        /*0064*/ 	.word	0x00000001
        /*0068*/ 	.word	0x00000001


	//----- nvinfo : EIATTR_CBANK_PARAM_SIZE
	.align		4
.L_21:
        /*006c*/ 	.byte	0x03, 0x19
        /*006e*/ 	.short	0x0018


	//----- nvinfo : EIATTR_PARAM_CBANK
	.align		4
        /*0070*/ 	.byte	0x04, 0x0a
        /*0072*/ 	.short	(.L_23 - .L_22)
	.align		4
.L_22:
        /*0074*/ 	.word	index@(.nv.constant0.triton_poi_fused_clone_4)
        /*0078*/ 	.short	0x0210
        /*007a*/ 	.short	0x0018


	//----- nvinfo : EIATTR_SW_WAR
	.align		4
.L_23:
        /*007c*/ 	.byte	0x04, 0x36
        /*007e*/ 	.short	(.L_25 - .L_24)
.L_24:
        /*0080*/ 	.word	0x00000008
.L_25:


//--------------------- .nv.callgraph             --------------------------
	.section	.nv.callgraph,"",@"SHT_CUDA_CALLGRAPH"
	.align	4
	.sectionentsize	8
	.align		4
        /*0000*/ 	.word	0x00000000
	.align		4
        /*0004*/ 	.word	0xffffffff
	.align		4
        /*0008*/ 	.word	0x00000000
	.align		4
        /*000c*/ 	.word	0xfffffffe
	.align		4
        /*0010*/ 	.word	0x00000000
	.align		4
        /*0014*/ 	.word	0xfffffffd
	.align		4
        /*0018*/ 	.word	0x00000000
	.align		4
        /*001c*/ 	.word	0xfffffffc


//--------------------- .text.triton_poi_fused_clone_4 --------------------------
	.section	.text.triton_poi_fused_clone_4,"ax",@progbits
	.sectionflags	@"SHF_BARRIERS=1"
	.align	128
        .global         triton_poi_fused_clone_4
        .type           triton_poi_fused_clone_4,@function
        .size           triton_poi_fused_clone_4,(.L_x_1 - triton_poi_fused_clone_4)
        .other          triton_poi_fused_clone_4,@"STO_CUDA_ENTRY STV_DEFAULT"
triton_poi_fused_clone_4:
.text.triton_poi_fused_clone_4:
[----:B------:R-:W0:Y:S02]  /*0000*/  LDC R1, c[0x0][0x28] ;  /* 0x00000a00ff017b82 */ /* 0x000e240000000800 */
[----:B------:R-:W1:Y:S01]  /*0010*/  S2R R5, SR_CTAID.Y ;  /* 0x0000000000057919 */ /* 0x000e620000002600 */
[----:B------:R-:W-:Y:S01]  /*0020*/  ULDC.64 UR6, c[0x0][0x208] ;  /* 0x0000820000067ab9 */ /* 0x000fe20000000a00 */
[----:B------:R-:W2:Y:S01]  /*0030*/  S2R R0, SR_TID.X ;  /* 0x0000000000007919 */ /* 0x000ea20000002100 */
[----:B------:R-:W3:Y:S01]  /*0040*/  S2R R7, SR_CTAID.X ;  /* 0x0000000000077919 */ /* 0x000ee20000002500 */
[----:B-1----:R-:W-:Y:S01]  /*0050*/  IMAD.SHL.U32 R5, R5, 0x10, RZ ;  /* 0x0000001005057824 */ /* 0x002fe200078e00ff */
[----:B--2---:R-:W-:-:S04]  /*0060*/  SHF.R.U32.HI R6, RZ, 0x4, R0 ;  /* 0x00000004ff067819 */ /* 0x004fc80000011600 */
[----:B------:R-:W-:Y:S01]  /*0070*/  LOP3.LUT R4, R5, 0xf, R0, 0xf8, !PT ;  /* 0x0000000f05047812 */ /* 0x000fe200078ef800 */
[----:B---3--:R-:W-:Y:S01]  /*0080*/  IMAD.SHL.U32 R7, R7, 0x8, RZ ;  /* 0x0000000807077824 */ /* 0x008fe200078e00ff */
[----:B------:R-:W-:Y:S02]  /*0090*/  SGXT.U32 R6, R6, 0x3 ;  /* 0x000000030606781a */ /* 0x000fe40000000000 */
[----:B------:R-:W-:Y:S02]  /*00a0*/  SHF.R.S32.HI R3, RZ, 0x1f, R4 ;  /* 0x0000001fff037819 */ /* 0x000fe40000011404 */
[----:B------:R-:W-:Y:S02]  /*00b0*/  LOP3.LUT R8, R7, R6, RZ, 0xfc, !PT ;  /* 0x0000000607087212 */ /* 0x000fe400078efcff */
[----:B------:R-:W-:Y:S02]  /*00c0*/  LEA.HI R9, R3, R4, RZ, 0x2 ;  /* 0x0000000403097211 */ /* 0x000fe400078f10ff */
[----:B------:R-:W1:Y:S01]  /*00d0*/  LDC.64 R2, c[0x0][0x210] ;  /* 0x00008400ff027b82 */ /* 0x000e620000000a00 */
[----:B------:R-:W-:-:S02]  /*00e0*/  ISETP.GE.AND P0, PT, R8, 0x5, PT ;  /* 0x000000050800780c */ /* 0x000fc40003f06270 */
[----:B------:R-:W-:Y:S02]  /*00f0*/  LOP3.LUT R11, R9, 0xfffffffc, RZ, 0xc0, !PT ;  /* 0xfffffffc090b7812 */ /* 0x000fe400078ec0ff */
[----:B------:R-:W-:Y:S02]  /*0100*/  SHF.R.S32.HI R9, RZ, 0x2, R9 ;  /* 0x00000002ff097819 */ /* 0x000fe40000011409 */
[C---:B------:R-:W-:Y:S01]  /*0110*/  ISETP.LT.AND P0, PT, R4.reuse, 0x10, !P0 ;  /* 0x000000100400780c */ /* 0x040fe20004701270 */
[----:B------:R-:W-:-:S04]  /*0120*/  IMAD.IADD R11, R4, 0x1, -R11 ;  /* 0x00000001040b7824 */ /* 0x000fc800078e0a0b */
[----:B------:R-:W-:-:S04]  /*0130*/  IMAD R11, R8, 0xc, R11 ;  /* 0x0000000c080b7824 */ /* 0x000fc800078e020b */
[----:B------:R-:W-:-:S04]  /*0140*/  VIADD R8, R11, 0x4 ;  /* 0x000000040b087836 */ /* 0x000fc80000000000 */
[----:B------:R-:W-:Y:S02]  /*0150*/  IMAD R9, R9, 0x3c, R8 ;  /* 0x0000003c09097824 */ /* 0x000fe400078e0208 */
[----:B------:R-:W-:Y:S02]  /*0160*/  IMAD.MOV.U32 R8, RZ, RZ, RZ ;  /* 0x000000ffff087224 */ /* 0x000fe400078e00ff */
[----:B-1----:R-:W-:-:S05]  /*0170*/  IMAD.WIDE R2, R9, 0x4, R2 ;  /* 0x0000000409027825 */ /* 0x002fca00078e0202 */
[----:B------:R1:W2:Y:S01]  /*0180*/  @P0 LDG.E.EL R8, desc[UR6][R2.64] ;  /* 0x0000000602080981 */ /* 0x0002a2000c2e1900 */
[----:B------:R-:W3:Y:S01]  /*0190*/  S2UR UR5, SR_CgaCtaId ;  /* 0x00000000000579c3 */ /* 0x000ee20000008800 */
[----:B------:R-:W-:Y:S01]  /*01a0*/  IMAD.SHL.U32 R9, R0, 0x8, RZ ;  /* 0x0000000800097824 */ /* 0x000fe200078e00ff */
[----:B------:R-:W-:Y:S01]  /*01b0*/  UMOV UR4, 0x400 ;  /* 0x0000040000047882 */ /* 0x000fe20000000000 */
[----:B------:R-:W-:-:S03]  /*01c0*/  SHF.R.U32.HI R4, RZ, 0x3, R0 ;  /* 0x00000003ff047819 */ /* 0x000fc60000011600 */
[----:B------:R-:W-:Y:S02]  /*01d0*/  LOP3.LUT R10, R6, 0x78, R9, 0xf8, !PT ;  /* 0x00000078060a7812 */ /* 0x000fe400078ef809 */
[----:B------:R-:W-:Y:S02]  /*01e0*/  SHF.R.U32.HI R9, RZ, 0x3, R9 ;  /* 0x00000003ff097819 */ /* 0x000fe40000011609 */
[----:B------:R-:W-:Y:S02]  /*01f0*/  LOP3.LUT R6, R7, 0x7, R0, 0xf8, !PT ;  /* 0x0000000707067812 */ /* 0x000fe400078ef800 */
[----:B------:R-:W-:Y:S02]  /*0200*/  SGXT.U32 R7, R9, 0x4 ;  /* 0x000000040907781a */ /* 0x000fe40000000000 */
[----:B------:R-:W-:Y:S02]  /*0210*/  SGXT.U32 R4, R4, 0x4 ;  /* 0x000000040404781a */ /* 0x000fe40000000000 */
[----:B------:R-:W-:Y:S01]  /*0220*/  ISETP.GE.AND P0, PT, R6, 0x5, PT ;  /* 0x000000050600780c */ /* 0x000fe20003f06270 */
[----:B------:R-:W-:Y:S01]  /*0230*/  IMAD.IADD R7, R10, 0x1, R7 ;  /* 0x000000010a077824 */ /* 0x000fe200078e0207 */
[----:B------:R-:W-:-:S02]  /*0240*/  LOP3.LUT R5, R5, R4, RZ, 0xfc, !PT ;  /* 0x0000000405057212 */ /* 0x000fc400078efcff */
[----:B-1----:R-:W-:Y:S02]  /*0250*/  LOP3.LUT R3, R0, 0x7f, RZ, 0xc0, !PT ;  /* 0x0000007f00037812 */ /* 0x002fe400078ec0ff */
[----:B------:R-:W-:Y:S01]  /*0260*/  ISETP.LT.AND P0, PT, R5, 0x10, !P0 ;  /* 0x000000100500780c */ /* 0x000fe20004701270 */
[----:B---3--:R-:W-:Y:S02]  /*0270*/  UPRMT UR4, UR5, 0x654, UR4 ;  /* 0x0000065405047896 */ /* 0x008fe40008000004 */
[----:B------:R-:W-:-:S04]  /*0280*/  IMAD.IADD R3, R4, 0x1, R3 ;  /* 0x0000000104037824 */ /* 0x000fc800078e0203 */
[----:B------:R-:W-:Y:S02]  /*0290*/  LEA R7, R7, UR4, 0x2 ;  /* 0x0000000407077c11 */ /* 0x000fe4000f8e10ff */
[----:B------:R-:W-:-:S03]  /*02a0*/  LEA R0, R3, UR4, 0x2 ;  /* 0x0000000403007c11 */ /* 0x000fc6000f8e10ff */
[----:B--2---:R1:W-:Y:S01]  /*02b0*/  STS [R7], R8 ;  /* 0x0000000807007388 */ /* 0x0043e20000000800 */
[----:B------:R-:W-:Y:S06]  /*02c0*/  BAR.SYNC.DEFER_BLOCKING 0x0 ;  /* 0x0000000000007b1d */ /* 0x000fec0000010000 */
[----:B-1----:R-:W-:Y:S05]  /*02d0*/  @!P0 EXIT ;  /* 0x000000000000894d */ /* 0x002fea0003800000 */
[----:B------:R-:W0:Y:S01]  /*02e0*/  LDS R7, [R0] ;  /* 0x0000000000077984 */ /* 0x000e220000000800 */
[----:B------:R-:W1:Y:S01]  /*02f0*/  LDC.64 R2, c[0x0][0x218] ;  /* 0x00008600ff027b82 */ /* 0x000e620000000a00 */
[----:B------:R-:W-:-:S04]  /*0300*/  IMAD R5, R5, 0x5, R6 ;  /* 0x0000000505057824 */ /* 0x000fc800078e0206 */
[----:B-1----:R-:W-:-:S05]  /*0310*/  IMAD.WIDE R2, R5, 0x4, R2 ;  /* 0x0000000405027825 */ /* 0x002fca00078e0202 */
[----:B0-----:R-:W-:Y:S01]  /*0320*/  STG.E desc[UR6][R2.64], R7 ;  /* 0x0000000702007986 */ /* 0x001fe2000c101906 */
[----:B------:R-:W-:Y:S05]  /*0330*/  EXIT ;  /* 0x000000000000794d */ /* 0x000fea0003800000 */
.L_x_0:
[----:B------:R-:W-:-:S00]  /*0340*/  BRA `(.L_x_0) ;  /* 0xfffffffc00fc7947 */ /* 0x000fc0000383ffff */
[----:B------:R-:W-:-:S00]  /*0350*/  NOP ;  /* 0x0000000000007918 */ /* 0x000fc00000000000 */
        /* <DEDUP_REMOVED lines=10> */
.L_x_1:


//--------------------- .nv.shared.triton_poi_fused_clone_4 --------------------------
	.section	.nv.shared.triton_poi_fused_clone_4,"aw",@nobits
	.sectionflags	@""
	.align	16
	.zero		1024


//--------------------- .nv.constant0.triton_poi_fused_clone_4 --------------------------
	.section	.nv.constant0.triton_poi_fused_clone_4,"a",@progbits
	.sectionflags	@""
	.align	4
.nv.constant0.triton_poi_fused_clone_4:
	.zero		552
